//
// Generated by NVIDIA NVVM Compiler
//
// Compiler Build ID: CL-36424714
// Cuda compilation tools, release 13.0, V13.0.88
// Based on NVVM 20.0.0
//

.version 9.0
.target sm_100
.address_size 64

	// .globl	_Z18find_object_colourPKhPiS1_

.visible .entry _Z18find_object_colourPKhPiS1_(
	.param .u64 .ptr .align 1 _Z18find_object_colourPKhPiS1__param_0,
	.param .u64 .ptr .align 1 _Z18find_object_colourPKhPiS1__param_1,
	.param .u64 .ptr .align 1 _Z18find_object_colourPKhPiS1__param_2
)
{
	.reg .pred 	%p<8>;
	.reg .b16 	%rs<4>;
	.reg .b32 	%r<45>;
	.reg .b64 	%rd<17>;

	ld.param.u64 	%rd4, [_Z18find_object_colourPKhPiS1__param_0];
	ld.param.u64 	%rd2, [_Z18find_object_colourPKhPiS1__param_1];
	ld.param.u64 	%rd3, [_Z18find_object_colourPKhPiS1__param_2];
	cvta.to.global.u64 	%rd1, %rd4;
	mov.u32 	%r11, %ctaid.x;
	mov.u32 	%r12, %ntid.x;
	mov.u32 	%r13, %tid.x;
	mad.lo.s32 	%r1, %r11, %r12, %r13;
	mul.hi.s32 	%r14, %r1, 1431655766;
	shr.u32 	%r15, %r14, 31;
	add.s32 	%r44, %r14, %r15;
	mul.lo.s32 	%r17, %r44, 3;
	sub.s32 	%r10, %r1, %r17;
	setp.eq.s32 	%p5, %r10, 1;
	@%p5 bra 	$L__BB0_3;
	setp.ne.s32 	%p6, %r10, 0;
	@%p6 bra 	$L__BB0_4;
	cvt.s64.s32 	%rd7, %r1;
	add.s64 	%rd8, %rd1, %rd7;
	ld.global.u8 	%rs2, [%rd8];
	setp.gt.u16 	%p7, %rs2, 229;
	mul.hi.s32 	%r24, %r1, -2004318071;
	add.s32 	%r25, %r24, %r1;
	shr.u32 	%r26, %r25, 31;
	shr.s32 	%r27, %r25, 11;
	add.s32 	%r43, %r27, %r26;
	bra.uni 	$L__BB0_5;
$L__BB0_3:
	cvt.s64.s32 	%rd5, %r1;
	add.s64 	%rd6, %rd1, %rd5;
	ld.global.u8 	%rs1, [%rd6];
	setp.lt.u16 	%p7, %rs1, 16;
	add.s32 	%r20, %r14, %r15;
	add.s32 	%r44, %r20, -1;
	mul.hi.s32 	%r21, %r44, 1717986919;
	shr.u32 	%r22, %r21, 31;
	shr.s32 	%r23, %r21, 9;
	add.s32 	%r43, %r23, %r22;
	bra.uni 	$L__BB0_5;
$L__BB0_4:
	cvt.s64.s32 	%rd9, %r1;
	add.s64 	%rd10, %rd1, %rd9;
	ld.global.u8 	%rs3, [%rd10];
	setp.lt.u16 	%p7, %rs3, 16;
	add.s32 	%r44, %r44, -2;
	mul.hi.s32 	%r33, %r44, 1717986919;
	shr.u32 	%r34, %r33, 31;
	shr.s32 	%r35, %r33, 9;
	add.s32 	%r43, %r35, %r34;
$L__BB0_5:
	cvta.to.global.u64 	%rd11, %rd2;
	cvta.to.global.u64 	%rd12, %rd3;
	mul.hi.s32 	%r36, %r44, 1717986919;
	shr.u32 	%r37, %r36, 31;
	shr.s32 	%r38, %r36, 9;
	add.s32 	%r39, %r38, %r37;
	mul.lo.s32 	%r40, %r39, 1280;
	sub.s32 	%r41, %r44, %r40;
	selp.u32 	%r42, 1, 0, %p7;
	mul.wide.s32 	%rd13, %r43, 4;
	add.s64 	%rd14, %rd11, %rd13;
	st.global.u32 	[%rd14], %r42;
	mul.wide.s32 	%rd15, %r41, 4;
	add.s64 	%rd16, %rd12, %rd15;
	st.global.u32 	[%rd16], %r42;
	ret;

}


// ===== COMPILED SASS (sm_100) =====

	.target	sm_100

	.elftype	@"ET_EXEC"


//--------------------- .note.nv.tkinfo           --------------------------
	.section	.note.nv.tkinfo,"",@"SHT_NOTE"
	.sectionflags	@"SHF_NOTE_NV_TKINFO"
	.tkinfo
        /*0018*/ 	.word	0x00000002
        /*0030*/ 	.string	""
        /*0030*/ 	.string	"ptxas"
        /*0030*/ 	.string	"Cuda compilation tools, release 13.0, V13.0.88"
        /*0030*/ 	.string	"Build cuda_13.0.r13.0/compiler.36424714_0"
        /*0030*/ 	.string	"-arch sm_100 -m 64 "



//--------------------- .note.nv.cuinfo           --------------------------
	.section	.note.nv.cuinfo,"",@"SHT_NOTE"
	.sectionflags	@"SHF_NOTE_NV_CUINFO"
        /*0018*/ 	.short	0x0002
        /*001a*/ 	.short	0x0064
        /*001c*/ 	.short	0x0082
	.zero		2


//--------------------- .nv.info                  --------------------------
	.section	.nv.info,"",@"SHT_CUDA_INFO"
	.align	4


	//----- nvinfo : EIATTR_REGCOUNT
	.align		4
        /*0000*/ 	.byte	0x04, 0x2f
        /*0002*/ 	.short	(.L_1 - .L_0)
	.align		4
.L_0:
        /*0004*/ 	.word	index@(_Z18find_object_colourPKhPiS1_)
        /*0008*/ 	.word	0x0000000e


	//----- nvinfo : EIATTR_FRAME_SIZE
	.align		4
.L_1:
        /*000c*/ 	.byte	0x04, 0x11
        /*000e*/ 	.short	(.L_3 - .L_2)
	.align		4
.L_2:
        /*0010*/ 	.word	index@(_Z18find_object_colourPKhPiS1_)
        /*0014*/ 	.word	0x00000000


	//----- nvinfo : EIATTR_MIN_STACK_SIZE
	.align		4
.L_3:
        /*0018*/ 	.byte	0x04, 0x12
        /*001a*/ 	.short	(.L_5 - .L_4)
	.align		4
.L_4:
        /*001c*/ 	.word	index@(_Z18find_object_colourPKhPiS1_)
        /*0020*/ 	.word	0x00000000
.L_5:


//--------------------- .nv.compat                --------------------------
	.section	.nv.compat,"",@"SHT_CUDA_COMPAT_INFO"
	.align	4
        /*0000*/ 	.byte	0x02, 0x09, 0x00, 0x00, 0x02, 0x02, 0x01, 0x00, 0x02, 0x05, 0x05, 0x00, 0x03, 0x07, 0x01, 0x01
        /*0010*/ 	.byte	0x02, 0x03, 0x00, 0x00, 0x02, 0x06, 0x01, 0x00, 0x04, 0x0b, 0x08, 0x00, 0x09, 0x00, 0x00, 0x00
        /*0020*/ 	.byte	0x00, 0x00, 0x00, 0x00


//--------------------- .nv.info._Z18find_object_colourPKhPiS1_ --------------------------
	.section	.nv.info._Z18find_object_colourPKhPiS1_,"",@"SHT_CUDA_INFO"
	.sectionflags	@""
	.align	4


	//----- nvinfo : EIATTR_CUDA_API_VERSION
	.align		4
        /*0000*/ 	.byte	0x04, 0x37
        /*0002*/ 	.short	(.L_7 - .L_6)
.L_6:
        /*0004*/ 	.word	0x00000082


	//----- nvinfo : EIATTR_KPARAM_INFO
	.align		4
.L_7:
        /*0008*/ 	.byte	0x04, 0x17
        /*000a*/ 	.short	(.L_9 - .L_8)
.L_8:
        /*000c*/ 	.word	0x00000000
        /*0010*/ 	.short	0x0002
        /*0012*/ 	.short	0x0010
        /*0014*/ 	.byte	0x00, 0xf5, 0x21, 0x00


	//----- nvinfo : EIATTR_KPARAM_INFO
	.align		4
.L_9:
        /*0018*/ 	.byte	0x04, 0x17
        /*001a*/ 	.short	(.L_11 - .L_10)
.L_10:
        /*001c*/ 	.word	0x00000000
        /*0020*/ 	.short	0x0001
        /*0022*/ 	.short	0x0008
        /*0024*/ 	.byte	0x00, 0xf5, 0x21, 0x00


	//----- nvinfo : EIATTR_KPARAM_INFO
	.align		4
.L_11:
        /*0028*/ 	.byte	0x04, 0x17
        /*002a*/ 	.short	(.L_13 - .L_12)
.L_12:
        /*002c*/ 	.word	0x00000000
        /*0030*/ 	.short	0x0000
        /*0032*/ 	.short	0x0000
        /*0034*/ 	.byte	0x00, 0xf5, 0x21, 0x00


	//----- nvinfo : EIATTR_SPARSE_MMA_MASK
	.align		4
.L_13:
        /*0038*/ 	.byte	0x03, 0x50
        /*003a*/ 	.short	0x0000


	//----- nvinfo : EIATTR_MAXREG_COUNT
	.align		4
        /*003c*/ 	.byte	0x03, 0x1b
        /*003e*/ 	.short	0x00ff


	//----- nvinfo : EIATTR_MERCURY_ISA_VERSION
	.align		4
        /*0040*/ 	.byte	0x03, 0x5f
        /*0042*/ 	.short	0x0101


	//----- nvinfo : EIATTR_VRC_CTA_INIT_COUNT
	.align		4
        /*0044*/ 	.byte	0x02, 0x4a
	.zero		1
	.zero		1


	//----- nvinfo : EIATTR_EXIT_INSTR_OFFSETS
	.align		4
        /*0048*/ 	.byte	0x04, 0x1c
        /*004a*/ 	.short	(.L_15 - .L_14)


	//   ....[0]....
.L_14:
        /*004c*/ 	.word	0x00000310


	//----- nvinfo : EIATTR_CRS_STACK_SIZE
	.align		4
.L_15:
        /*0050*/ 	.byte	0x04, 0x1e
        /*0052*/ 	.short	(.L_17 - .L_16)
.L_16:
        /*0054*/ 	.word	0x00000000


	//----- nvinfo : EIATTR_CBANK_PARAM_SIZE
	.align		4
.L_17:
        /*0058*/ 	.byte	0x03, 0x19
        /*005a*/ 	.short	0x0018


	//----- nvinfo : EIATTR_PARAM_CBANK
	.align		4
        /*005c*/ 	.byte	0x04, 0x0a
        /*005e*/ 	.short	(.L_19 - .L_18)
	.align		4
.L_18:
        /*0060*/ 	.word	index@(.nv.constant0._Z18find_object_colourPKhPiS1_)
        /*0064*/ 	.short	0x0380
        /*0066*/ 	.short	0x0018


	//----- nvinfo : EIATTR_SW_WAR
	.align		4
.L_19:
        /*0068*/ 	.byte	0x04, 0x36
        /*006a*/ 	.short	(.L_21 - .L_20)
.L_20:
        /*006c*/ 	.word	0x00000008
.L_21:


//--------------------- .nv.callgraph             --------------------------
	.section	.nv.callgraph,"",@"SHT_CUDA_CALLGRAPH"
	.align	4
	.sectionentsize	8
	.align		4
        /*0000*/ 	.word	0x00000000
	.align		4
        /*0004*/ 	.word	0xffffffff
	.align		4
        /*0008*/ 	.word	0x00000000
	.align		4
        /*000c*/ 	.word	0xfffffffe
	.align		4
        /*0010*/ 	.word	0x00000000
	.align		4
        /*0014*/ 	.word	0xfffffffd
	.align		4
        /*0018*/ 	.word	0x00000000
	.align		4
        /*001c*/ 	.word	0xfffffffc


//--------------------- .text._Z18find_object_colourPKhPiS1_ --------------------------
	.section	.text._Z18find_object_colourPKhPiS1_,"ax",@progbits
	.align	128
        .global         _Z18find_object_colourPKhPiS1_
        .type           _Z18find_object_colourPKhPiS1_,@function
        .size           _Z18find_object_colourPKhPiS1_,(.L_x_4 - _Z18find_object_colourPKhPiS1_)
        .other          _Z18find_object_colourPKhPiS1_,@"STO_CUDA_ENTRY STV_DEFAULT"
_Z18find_object_colourPKhPiS1_:
.text._Z18find_object_colourPKhPiS1_:
[----:B------:R-:W-:Y:S01]  /*0000*/  LDC R1, c[0x0][0x37c] ;  /* 0x0000df00ff017b82 */ /* 0x000fe20000000800 */
[----:B------:R-:W0:Y:S07]  /*0010*/  S2R R5, SR_TID.X ;  /* 0x0000000000057919 */ /* 0x000e2e0000002100 */
[----:B------:R-:W0:Y:S01]  /*0020*/  S2UR UR4, SR_CTAID.X ;  /* 0x00000000000479c3 */ /* 0x000e220000002500 */
[----:B------:R-:W-:Y:S07]  /*0030*/  BSSY.RECONVERGENT B0, `(.L_x_0) ;  /* 0x0000022000007945 */ /* 0x000fee0003800200 */
[----:B------:R-:W0:Y:S02]  /*0040*/  LDC R4, c[0x0][0x360] ;  /* 0x0000d800ff047b82 */ /* 0x000e240000000800 */
[----:B0-----:R-:W-:Y:S01]  /*0050*/  IMAD R5, R4, UR4, R5 ;  /* 0x0000000404057c24 */ /* 0x001fe2000f8e0205 */
[----:B------:R-:W0:Y:S03]  /*0060*/  LDCU.64 UR4, c[0x0][0x358] ;  /* 0x00006b00ff0477ac */ /* 0x000e260008000a00 */
[----:B------:R-:W-:-:S05]  /*0070*/  IMAD.HI R0, R5, 0x55555556, RZ ;  /* 0x5555555605007827 */ /* 0x000fca00078e02ff */
[----:B------:R-:W-:-:S05]  /*0080*/  LEA.HI R7, R0, R0, RZ, 0x1 ;  /* 0x0000000000077211 */ /* 0x000fca00078f08ff */
[----:B------:R-:W-:-:S05]  /*0090*/  IMAD R0, R7, -0x3, R5 ;  /* 0xfffffffd07007824 */ /* 0x000fca00078e0205 */
[----:B------:R-:W-:-:S13]  /*00a0*/  ISETP.NE.AND P0, PT, R0, 0x1, PT ;  /* 0x000000010000780c */ /* 0x000fda0003f05270 */
[----:B0-----:R-:W-:Y:S05]  /*00b0*/  @!P0 BRA `(.L_x_1) ;  /* 0x0000000000408947 */ /* 0x001fea0003800000 */
[----:B------:R-:W0:Y:S02]  /*00c0*/  LDCU.64 UR6, c[0x0][0x380] ;  /* 0x00007000ff0677ac */ /* 0x000e240008000a00 */
[----:B0-----:R-:W-:-:S04]  /*00d0*/  IADD3 R2, P0, PT, R5, UR6, RZ ;  /* 0x0000000605027c10 */ /* 0x001fc8000ff1e0ff */
[----:B------:R-:W-:-:S05]  /*00e0*/  LEA.HI.X.SX32 R3, R5, UR7, 0x1, P0 ;  /* 0x0000000705037c11 */ /* 0x000fca00080f0eff */
[----:B------:R-:W2:Y:S01]  /*00f0*/  LDG.E.U8 R2, desc[UR4][R2.64] ;  /* 0x0000000402027981 */ /* 0x000ea2000c1e1100 */
[----:B------:R-:W-:-:S13]  /*0100*/  ISETP.NE.AND P1, PT, R0, RZ, PT ;  /* 0x000000ff0000720c */ /* 0x000fda0003f25270 */
[----:B------:R-:W-:Y:S02]  /*0110*/  @!P1 IMAD.MOV.U32 R4, RZ, RZ, RZ ;  /* 0x000000ffff049224 */ /* 0x000fe400078e00ff */
[----:B------:R-:W-:Y:S02]  /*0120*/  @P1 VIADD R7, R7, 0xfffffffe ;  /* 0xfffffffe07071836 */ /* 0x000fe40000000000 */
[----:B------:R-:W-:-:S04]  /*0130*/  @!P1 IMAD.HI R4, R5, -0x77777777, R4 ;  /* 0x8888888905049827 */ /* 0x000fc800078e0204 */
[----:B------:R-:W-:Y:S01]  /*0140*/  @P1 IMAD.HI R0, R7, 0x66666667, RZ ;  /* 0x6666666707001827 */ /* 0x000fe200078e02ff */
[----:B------:R-:W-:-:S04]  /*0150*/  @!P1 SHF.R.U32.HI R5, RZ, 0x1f, R4 ;  /* 0x0000001fff059819 */ /* 0x000fc80000011604 */
[----:B------:R-:W-:Y:S02]  /*0160*/  @P1 SHF.R.U32.HI R11, RZ, 0x1f, R0 ;  /* 0x0000001fff0b1819 */ /* 0x000fe40000011600 */
[----:B------:R-:W-:Y:S02]  /*0170*/  @!P1 LEA.HI.SX32 R9, R4, R5, 0x15 ;  /* 0x0000000504099211 */ /* 0x000fe400078faaff */
[----:B------:R-:W-:Y:S02]  /*0180*/  @P1 LEA.HI.SX32 R9, R0, R11, 0x17 ;  /* 0x0000000b00091211 */ /* 0x000fe400078fbaff */
[C---:B--2---:R-:W-:Y:S02]  /*0190*/  @!P1 ISETP.GT.U32.AND P0, PT, R2.reuse, 0xe5, PT ;  /* 0x000000e50200980c */ /* 0x044fe40003f04070 */
[----:B------:R-:W-:Y:S01]  /*01a0*/  @P1 ISETP.LT.U32.AND P0, PT, R2, 0x10, PT ;  /* 0x000000100200180c */ /* 0x000fe20003f01070 */
[----:B------:R-:W-:-:S12]  /*01b0*/  BRA `(.L_x_2) ;  /* 0x0000000000247947 */ /* 0x000fd80003800000 */
.L_x_1:
[----:B------:R-:W0:Y:S02]  /*01c0*/  LDCU.64 UR6, c[0x0][0x380] ;  /* 0x00007000ff0677ac */ /* 0x000e240008000a00 */
[----:B0-----:R-:W-:-:S04]  /*01d0*/  IADD3 R2, P0, PT, R5, UR6, RZ ;  /* 0x0000000605027c10 */ /* 0x001fc8000ff1e0ff */
[----:B------:R-:W-:-:S05]  /*01e0*/  LEA.HI.X.SX32 R3, R5, UR7, 0x1, P0 ;  /* 0x0000000705037c11 */ /* 0x000fca00080f0eff */
[----:B------:R-:W2:Y:S01]  /*01f0*/  LDG.E.U8 R2, desc[UR4][R2.64] ;  /* 0x0000000402027981 */ /* 0x000ea2000c1e1100 */
[----:B------:R-:W-:-:S04]  /*0200*/  VIADD R7, R7, 0xffffffff ;  /* 0xffffffff07077836 */ /* 0x000fc80000000000 */
[----:B------:R-:W-:-:S05]  /*0210*/  IMAD.HI R9, R7, 0x66666667, RZ ;  /* 0x6666666707097827 */ /* 0x000fca00078e02ff */
[----:B------:R-:W-:-:S04]  /*0220*/  SHF.R.U32.HI R0, RZ, 0x1f, R9 ;  /* 0x0000001fff007819 */ /* 0x000fc80000011609 */
[----:B------:R-:W-:Y:S02]  /*0230*/  LEA.HI.SX32 R9, R9, R0, 0x17 ;  /* 0x0000000009097211 */ /* 0x000fe400078fbaff */
[----:B--2---:R-:W-:-:S13]  /*0240*/  ISETP.LT.U32.AND P0, PT, R2, 0x10, PT ;  /* 0x000000100200780c */ /* 0x004fda0003f01070 */
.L_x_2:
[----:B------:R-:W-:Y:S05]  /*0250*/  BSYNC.RECONVERGENT B0 ;  /* 0x0000000000007941 */ /* 0x000fea0003800200 */
.L_x_0:
[----:B------:R-:W0:Y:S01]  /*0260*/  LDC.64 R2, c[0x0][0x388] ;  /* 0x0000e200ff027b82 */ /* 0x000e220000000a00 */
[----:B------:R-:W-:-:S05]  /*0270*/  IMAD.HI R0, R7, 0x66666667, RZ ;  /* 0x6666666707007827 */ /* 0x000fca00078e02ff */
[----:B------:R-:W-:Y:S02]  /*0280*/  SHF.R.U32.HI R11, RZ, 0x1f, R0 ;  /* 0x0000001fff0b7819 */ /* 0x000fe40000011600 */
[----:B------:R-:W1:Y:S02]  /*0290*/  LDC.64 R4, c[0x0][0x390] ;  /* 0x0000e400ff047b82 */ /* 0x000e640000000a00 */
[----:B------:R-:W-:-:S05]  /*02a0*/  LEA.HI.SX32 R0, R0, R11, 0x17 ;  /* 0x0000000b00007211 */ /* 0x000fca00078fbaff */
[----:B------:R-:W-:Y:S02]  /*02b0*/  IMAD R7, R0, -0x500, R7 ;  /* 0xfffffb0000077824 */ /* 0x000fe400078e0207 */
[----:B0-----:R-:W-:Y:S01]  /*02c0*/  IMAD.WIDE R2, R9, 0x4, R2 ;  /* 0x0000000409027825 */ /* 0x001fe200078e0202 */
[----:B------:R-:W-:-:S05]  /*02d0*/  SEL R9, RZ, 0x1, !P0 ;  /* 0x00000001ff097807 */ /* 0x000fca0004000000 */
[----:B------:R-:W-:Y:S01]  /*02e0*/  STG.E desc[UR4][R2.64], R9 ;  /* 0x0000000902007986 */ /* 0x000fe2000c101904 */
[----:B-1----:R-:W-:-:S05]  /*02f0*/  IMAD.WIDE R4, R7, 0x4, R4 ;  /* 0x0000000407047825 */ /* 0x002fca00078e0204 */
[----:B------:R-:W-:Y:S01]  /*0300*/  STG.E desc[UR4][R4.64], R9 ;  /* 0x0000000904007986 */ /* 0x000fe2000c101904 */
[----:B------:R-:W-:Y:S05]  /*0310*/  EXIT ;  /* 0x000000000000794d */ /* 0x000fea0003800000 */
.L_x_3:
[----:B------:R-:W-:-:S00]  /*0320*/  BRA `(.L_x_3) ;  /* 0xfffffffc00fc7947 */ /* 0x000fc0000383ffff */
[----:B------:R-:W-:-:S00]  /*0330*/  NOP ;  /* 0x0000000000007918 */ /* 0x000fc00000000000 */
        /* <DEDUP_REMOVED lines=12> */
.L_x_4:


//--------------------- .nv.shared.reserved.0     --------------------------
	.section	.nv.shared.reserved.0,"aw",@nobits
	.weak		__nv_reservedSMEM_offset_0_alias
	.size		__nv_reservedSMEM_offset_0_alias, 0, 64
	.other		__nv_reservedSMEM_offset_0_alias,@"STO_CUDA_RESERVED_SHARED STV_DEFAULT"
__nv_reservedSMEM_offset_0_alias:
	.zero		0
	.zero		64


//--------------------- .nv.constant0._Z18find_object_colourPKhPiS1_ --------------------------
	.section	.nv.constant0._Z18find_object_colourPKhPiS1_,"a",@progbits
	.sectionflags	@""
	.align	4
.nv.constant0._Z18find_object_colourPKhPiS1_:
	.zero		920


//--------------------- SYMBOLS --------------------------

	.type		.nv.reservedSmem.offset0,@object
	.size		.nv.reservedSmem.offset0,0x4
